//
// Generated by NVIDIA NVVM Compiler
//
// Compiler Build ID: CL-36424714
// Cuda compilation tools, release 13.0, V13.0.88
// Based on NVVM 20.0.0
//

.version 9.0
.target sm_100
.address_size 64

	// .globl	_Z7decryptPci

.visible .entry _Z7decryptPci(
	.param .u64 .ptr .align 1 _Z7decryptPci_param_0,
	.param .u32 _Z7decryptPci_param_1
)
{
	.reg .pred 	%p<2>;
	.reg .b16 	%rs<3>;
	.reg .b32 	%r<6>;
	.reg .b64 	%rd<5>;

	ld.param.u64 	%rd1, [_Z7decryptPci_param_0];
	ld.param.u32 	%r2, [_Z7decryptPci_param_1];
	mov.u32 	%r3, %tid.x;
	mov.u32 	%r4, %ntid.x;
	mov.u32 	%r5, %ctaid.x;
	mad.lo.s32 	%r1, %r4, %r5, %r3;
	setp.ge.s32 	%p1, %r1, %r2;
	@%p1 bra 	$L__BB0_2;
	cvta.to.global.u64 	%rd2, %rd1;
	cvt.s64.s32 	%rd3, %r1;
	add.s64 	%rd4, %rd2, %rd3;
	ld.global.u8 	%rs1, [%rd4];
	add.s16 	%rs2, %rs1, -1;
	st.global.u8 	[%rd4], %rs2;
$L__BB0_2:
	ret;

}


// ===== COMPILED SASS (sm_100) =====

	.target	sm_100

	.elftype	@"ET_EXEC"


//--------------------- .note.nv.tkinfo           --------------------------
	.section	.note.nv.tkinfo,"",@"SHT_NOTE"
	.sectionflags	@"SHF_NOTE_NV_TKINFO"
	.tkinfo
        /*0018*/ 	.word	0x00000002
        /*0030*/ 	.string	""
        /*0030*/ 	.string	"ptxas"
        /*0030*/ 	.string	"Cuda compilation tools, release 13.0, V13.0.88"
        /*0030*/ 	.string	"Build cuda_13.0.r13.0/compiler.36424714_0"
        /*0030*/ 	.string	"-arch sm_100 -m 64 "



//--------------------- .note.nv.cuinfo           --------------------------
	.section	.note.nv.cuinfo,"",@"SHT_NOTE"
	.sectionflags	@"SHF_NOTE_NV_CUINFO"
        /*0018*/ 	.short	0x0002
        /*001a*/ 	.short	0x0064
        /*001c*/ 	.short	0x0082
	.zero		2


//--------------------- .nv.info                  --------------------------
	.section	.nv.info,"",@"SHT_CUDA_INFO"
	.align	4


	//----- nvinfo : EIATTR_REGCOUNT
	.align		4
        /*0000*/ 	.byte	0x04, 0x2f
        /*0002*/ 	.short	(.L_1 - .L_0)
	.align		4
.L_0:
        /*0004*/ 	.word	index@(_Z7decryptPci)
        /*0008*/ 	.word	0x00000008


	//----- nvinfo : EIATTR_FRAME_SIZE
	.align		4
.L_1:
        /*000c*/ 	.byte	0x04, 0x11
        /*000e*/ 	.short	(.L_3 - .L_2)
	.align		4
.L_2:
        /*0010*/ 	.word	index@(_Z7decryptPci)
        /*0014*/ 	.word	0x00000000


	//----- nvinfo : EIATTR_MIN_STACK_SIZE
	.align		4
.L_3:
        /*0018*/ 	.byte	0x04, 0x12
        /*001a*/ 	.short	(.L_5 - .L_4)
	.align		4
.L_4:
        /*001c*/ 	.word	index@(_Z7decryptPci)
        /*0020*/ 	.word	0x00000000
.L_5:


//--------------------- .nv.compat                --------------------------
	.section	.nv.compat,"",@"SHT_CUDA_COMPAT_INFO"
	.align	4
        /*0000*/ 	.byte	0x02, 0x09, 0x00, 0x00, 0x02, 0x02, 0x01, 0x00, 0x02, 0x05, 0x05, 0x00, 0x03, 0x07, 0x01, 0x01
        /*0010*/ 	.byte	0x02, 0x03, 0x00, 0x00, 0x02, 0x06, 0x01, 0x00, 0x04, 0x0b, 0x08, 0x00, 0x09, 0x00, 0x00, 0x00
        /*0020*/ 	.byte	0x00, 0x00, 0x00, 0x00


//--------------------- .nv.info._Z7decryptPci    --------------------------
	.section	.nv.info._Z7decryptPci,"",@"SHT_CUDA_INFO"
	.sectionflags	@""
	.align	4


	//----- nvinfo : EIATTR_CUDA_API_VERSION
	.align		4
        /*0000*/ 	.byte	0x04, 0x37
        /*0002*/ 	.short	(.L_7 - .L_6)
.L_6:
        /*0004*/ 	.word	0x00000082


	//----- nvinfo : EIATTR_KPARAM_INFO
	.align		4
.L_7:
        /*0008*/ 	.byte	0x04, 0x17
        /*000a*/ 	.short	(.L_9 - .L_8)
.L_8:
        /*000c*/ 	.word	0x00000000
        /*0010*/ 	.short	0x0001
        /*0012*/ 	.short	0x0008
        /*0014*/ 	.byte	0x00, 0xf0, 0x11, 0x00


	//----- nvinfo : EIATTR_KPARAM_INFO
	.align		4
.L_9:
        /*0018*/ 	.byte	0x04, 0x17
        /*001a*/ 	.short	(.L_11 - .L_10)
.L_10:
        /*001c*/ 	.word	0x00000000
        /*0020*/ 	.short	0x0000
        /*0022*/ 	.short	0x0000
        /*0024*/ 	.byte	0x00, 0xf5, 0x21, 0x00


	//----- nvinfo : EIATTR_SPARSE_MMA_MASK
	.align		4
.L_11:
        /*0028*/ 	.byte	0x03, 0x50
        /*002a*/ 	.short	0x0000


	//----- nvinfo : EIATTR_MAXREG_COUNT
	.align		4
        /*002c*/ 	.byte	0x03, 0x1b
        /*002e*/ 	.short	0x00ff


	//----- nvinfo : EIATTR_MERCURY_ISA_VERSION
	.align		4
        /*0030*/ 	.byte	0x03, 0x5f
        /*0032*/ 	.short	0x0101


	//----- nvinfo : EIATTR_VRC_CTA_INIT_COUNT
	.align		4
        /*0034*/ 	.byte	0x02, 0x4a
	.zero		1
	.zero		1


	//----- nvinfo : EIATTR_EXIT_INSTR_OFFSETS
	.align		4
        /*0038*/ 	.byte	0x04, 0x1c
        /*003a*/ 	.short	(.L_13 - .L_12)


	//   ....[0]....
.L_12:
        /*003c*/ 	.word	0x00000070


	//   ....[1]....
        /*0040*/ 	.word	0x000000f0


	//----- nvinfo : EIATTR_CBANK_PARAM_SIZE
	.align		4
.L_13:
        /*0044*/ 	.byte	0x03, 0x19
        /*0046*/ 	.short	0x000c


	//----- nvinfo : EIATTR_PARAM_CBANK
	.align		4
        /*0048*/ 	.byte	0x04, 0x0a
        /*004a*/ 	.short	(.L_15 - .L_14)
	.align		4
.L_14:
        /*004c*/ 	.word	index@(.nv.constant0._Z7decryptPci)
        /*0050*/ 	.short	0x0380
        /*0052*/ 	.short	0x000c


	//----- nvinfo : EIATTR_SW_WAR
	.align		4
.L_15:
        /*0054*/ 	.byte	0x04, 0x36
        /*0056*/ 	.short	(.L_17 - .L_16)
.L_16:
        /*0058*/ 	.word	0x00000008
.L_17:


//--------------------- .nv.callgraph             --------------------------
	.section	.nv.callgraph,"",@"SHT_CUDA_CALLGRAPH"
	.align	4
	.sectionentsize	8
	.align		4
        /*0000*/ 	.word	0x00000000
	.align		4
        /*0004*/ 	.word	0xffffffff
	.align		4
        /*0008*/ 	.word	0x00000000
	.align		4
        /*000c*/ 	.word	0xfffffffe
	.align		4
        /*0010*/ 	.word	0x00000000
	.align		4
        /*0014*/ 	.word	0xfffffffd
	.align		4
        /*0018*/ 	.word	0x00000000
	.align		4
        /*001c*/ 	.word	0xfffffffc


//--------------------- .text._Z7decryptPci       --------------------------
	.section	.text._Z7decryptPci,"ax",@progbits
	.align	128
        .global         _Z7decryptPci
        .type           _Z7decryptPci,@function
        .size           _Z7decryptPci,(.L_x_1 - _Z7decryptPci)
        .other          _Z7decryptPci,@"STO_CUDA_ENTRY STV_DEFAULT"
_Z7decryptPci:
.text._Z7decryptPci:
[----:B------:R-:W-:Y:S01]  /*0000*/  LDC R1, c[0x0][0x37c] ;  /* 0x0000df00ff017b82 */ /* 0x000fe20000000800 */
[----:B------:R-:W0:Y:S01]  /*0010*/  S2R R0, SR_TID.X ;  /* 0x0000000000007919 */ /* 0x000e220000002100 */
[----:B------:R-:W0:Y:S01]  /*0020*/  LDCU UR4, c[0x0][0x360] ;  /* 0x00006c00ff0477ac */ /* 0x000e220008000800 */
[----:B------:R-:W0:Y:S01]  /*0030*/  S2R R3, SR_CTAID.X ;  /* 0x0000000000037919 */ /* 0x000e220000002500 */
[----:B------:R-:W1:Y:S01]  /*0040*/  LDCU UR5, c[0x0][0x388] ;  /* 0x00007100ff0577ac */ /* 0x000e620008000800 */
[----:B0-----:R-:W-:-:S05]  /*0050*/  IMAD R0, R3, UR4, R0 ;  /* 0x0000000403007c24 */ /* 0x001fca000f8e0200 */
[----:B-1----:R-:W-:-:S13]  /*0060*/  ISETP.GE.AND P0, PT, R0, UR5, PT ;  /* 0x0000000500007c0c */ /* 0x002fda000bf06270 */
[----:B------:R-:W-:Y:S05]  /*0070*/  @P0 EXIT ;  /* 0x000000000000094d */ /* 0x000fea0003800000 */
[----:B------:R-:W0:Y:S01]  /*0080*/  LDCU.64 UR6, c[0x0][0x380] ;  /* 0x00007000ff0677ac */ /* 0x000e220008000a00 */
[----:B------:R-:W1:Y:S01]  /*0090*/  LDCU.64 UR4, c[0x0][0x358] ;  /* 0x00006b00ff0477ac */ /* 0x000e620008000a00 */
[----:B0-----:R-:W-:-:S04]  /*00a0*/  IADD3 R2, P0, PT, R0, UR6, RZ ;  /* 0x0000000600027c10 */ /* 0x001fc8000ff1e0ff */
[----:B------:R-:W-:-:S05]  /*00b0*/  LEA.HI.X.SX32 R3, R0, UR7, 0x1, P0 ;  /* 0x0000000700037c11 */ /* 0x000fca00080f0eff */
[----:B-1----:R-:W2:Y:S02]  /*00c0*/  LDG.E.U8 R0, desc[UR4][R2.64] ;  /* 0x0000000402007981 */ /* 0x002ea4000c1e1100 */
[----:B--2---:R-:W-:-:S05]  /*00d0*/  VIADD R5, R0, 0xffffffff ;  /* 0xffffffff00057836 */ /* 0x004fca0000000000 */
[----:B------:R-:W-:Y:S01]  /*00e0*/  STG.E.U8 desc[UR4][R2.64], R5 ;  /* 0x0000000502007986 */ /* 0x000fe2000c101104 */
[----:B------:R-:W-:Y:S05]  /*00f0*/  EXIT ;  /* 0x000000000000794d */ /* 0x000fea0003800000 */
.L_x_0:
[----:B------:R-:W-:-:S00]  /*0100*/  BRA `(.L_x_0) ;  /* 0xfffffffc00fc7947 */ /* 0x000fc0000383ffff */
[----:B------:R-:W-:-:S00]  /*0110*/  NOP ;  /* 0x0000000000007918 */ /* 0x000fc00000000000 */
        /* <DEDUP_REMOVED lines=14> */
.L_x_1:


//--------------------- .nv.shared.reserved.0     --------------------------
	.section	.nv.shared.reserved.0,"aw",@nobits
	.weak		__nv_reservedSMEM_offset_0_alias
	.size		__nv_reservedSMEM_offset_0_alias, 0, 64
	.other		__nv_reservedSMEM_offset_0_alias,@"STO_CUDA_RESERVED_SHARED STV_DEFAULT"
__nv_reservedSMEM_offset_0_alias:
	.zero		0
	.zero		64


//--------------------- .nv.constant0._Z7decryptPci --------------------------
	.section	.nv.constant0._Z7decryptPci,"a",@progbits
	.sectionflags	@""
	.align	4
.nv.constant0._Z7decryptPci:
	.zero		908


//--------------------- SYMBOLS --------------------------

	.type		.nv.reservedSmem.offset0,@object
	.size		.nv.reservedSmem.offset0,0x4
